//
// Generated by NVIDIA NVVM Compiler
//
// Compiler Build ID: CL-36424714
// Cuda compilation tools, release 13.0, V13.0.88
// Based on NVVM 20.0.0
//

.version 9.0
.target sm_100
.address_size 64

	// .globl	_ZN3cub18CUB_300001_SM_10006detail11EmptyKernelIvEEvv
.global .align 1 .b8 _ZN40_INTERNAL_99df0c26_4_k_cu_32719b43_938074cuda3std3__45__cpo5beginE[1];
.global .align 1 .b8 _ZN40_INTERNAL_99df0c26_4_k_cu_32719b43_938074cuda3std3__45__cpo3endE[1];
.global .align 1 .b8 _ZN40_INTERNAL_99df0c26_4_k_cu_32719b43_938074cuda3std3__45__cpo6cbeginE[1];
.global .align 1 .b8 _ZN40_INTERNAL_99df0c26_4_k_cu_32719b43_938074cuda3std3__45__cpo4cendE[1];
.global .align 1 .b8 _ZN40_INTERNAL_99df0c26_4_k_cu_32719b43_938074cuda3std3__45__cpo6rbeginE[1];
.global .align 1 .b8 _ZN40_INTERNAL_99df0c26_4_k_cu_32719b43_938074cuda3std3__45__cpo4rendE[1];
.global .align 1 .b8 _ZN40_INTERNAL_99df0c26_4_k_cu_32719b43_938074cuda3std3__45__cpo7crbeginE[1];
.global .align 1 .b8 _ZN40_INTERNAL_99df0c26_4_k_cu_32719b43_938074cuda3std3__45__cpo5crendE[1];
.global .align 1 .b8 _ZN40_INTERNAL_99df0c26_4_k_cu_32719b43_938074cuda3std3__442_GLOBAL__N__99df0c26_4_k_cu_32719b43_938076ignoreE[1];
.global .align 1 .b8 _ZN40_INTERNAL_99df0c26_4_k_cu_32719b43_938074cuda3std3__419piecewise_constructE[1];
.global .align 1 .b8 _ZN40_INTERNAL_99df0c26_4_k_cu_32719b43_938074cuda3std3__48in_placeE[1];
.global .align 1 .b8 _ZN40_INTERNAL_99df0c26_4_k_cu_32719b43_938074cuda3std3__420unreachable_sentinelE[1];
.global .align 1 .b8 _ZN40_INTERNAL_99df0c26_4_k_cu_32719b43_938074cuda3std3__47nulloptE[1];
.global .align 1 .b8 _ZN40_INTERNAL_99df0c26_4_k_cu_32719b43_938074cuda3std3__48unexpectE[1];
.global .align 1 .b8 _ZN40_INTERNAL_99df0c26_4_k_cu_32719b43_938074cuda3std6ranges3__45__cpo4swapE[1];
.global .align 1 .b8 _ZN40_INTERNAL_99df0c26_4_k_cu_32719b43_938074cuda3std6ranges3__45__cpo9iter_moveE[1];
.global .align 1 .b8 _ZN40_INTERNAL_99df0c26_4_k_cu_32719b43_938074cuda3std6ranges3__45__cpo5beginE[1];
.global .align 1 .b8 _ZN40_INTERNAL_99df0c26_4_k_cu_32719b43_938074cuda3std6ranges3__45__cpo3endE[1];
.global .align 1 .b8 _ZN40_INTERNAL_99df0c26_4_k_cu_32719b43_938074cuda3std6ranges3__45__cpo6cbeginE[1];
.global .align 1 .b8 _ZN40_INTERNAL_99df0c26_4_k_cu_32719b43_938074cuda3std6ranges3__45__cpo4cendE[1];
.global .align 1 .b8 _ZN40_INTERNAL_99df0c26_4_k_cu_32719b43_938074cuda3std6ranges3__45__cpo7advanceE[1];
.global .align 1 .b8 _ZN40_INTERNAL_99df0c26_4_k_cu_32719b43_938074cuda3std6ranges3__45__cpo9iter_swapE[1];
.global .align 1 .b8 _ZN40_INTERNAL_99df0c26_4_k_cu_32719b43_938074cuda3std6ranges3__45__cpo4nextE[1];
.global .align 1 .b8 _ZN40_INTERNAL_99df0c26_4_k_cu_32719b43_938074cuda3std6ranges3__45__cpo4prevE[1];
.global .align 1 .b8 _ZN40_INTERNAL_99df0c26_4_k_cu_32719b43_938074cuda3std6ranges3__45__cpo4dataE[1];
.global .align 1 .b8 _ZN40_INTERNAL_99df0c26_4_k_cu_32719b43_938074cuda3std6ranges3__45__cpo5cdataE[1];
.global .align 1 .b8 _ZN40_INTERNAL_99df0c26_4_k_cu_32719b43_938074cuda3std6ranges3__45__cpo4sizeE[1];
.global .align 1 .b8 _ZN40_INTERNAL_99df0c26_4_k_cu_32719b43_938074cuda3std6ranges3__45__cpo5ssizeE[1];
.global .align 1 .b8 _ZN40_INTERNAL_99df0c26_4_k_cu_32719b43_938074cuda3std6ranges3__45__cpo8distanceE[1];
.global .align 1 .b8 _ZN40_INTERNAL_99df0c26_4_k_cu_32719b43_938076thrust24THRUST_300001_SM_1000_NS8cuda_cub3parE[1];
.global .align 1 .b8 _ZN40_INTERNAL_99df0c26_4_k_cu_32719b43_938076thrust24THRUST_300001_SM_1000_NS8cuda_cub10par_nosyncE[1];
.global .align 1 .b8 _ZN40_INTERNAL_99df0c26_4_k_cu_32719b43_938076thrust24THRUST_300001_SM_1000_NS6system6detail10sequential3seqE[1];
.global .align 1 .b8 _ZN40_INTERNAL_99df0c26_4_k_cu_32719b43_938076thrust24THRUST_300001_SM_1000_NS12placeholders2_1E[1];
.global .align 1 .b8 _ZN40_INTERNAL_99df0c26_4_k_cu_32719b43_938076thrust24THRUST_300001_SM_1000_NS12placeholders2_2E[1];
.global .align 1 .b8 _ZN40_INTERNAL_99df0c26_4_k_cu_32719b43_938076thrust24THRUST_300001_SM_1000_NS12placeholders2_3E[1];
.global .align 1 .b8 _ZN40_INTERNAL_99df0c26_4_k_cu_32719b43_938076thrust24THRUST_300001_SM_1000_NS12placeholders2_4E[1];
.global .align 1 .b8 _ZN40_INTERNAL_99df0c26_4_k_cu_32719b43_938076thrust24THRUST_300001_SM_1000_NS12placeholders2_5E[1];
.global .align 1 .b8 _ZN40_INTERNAL_99df0c26_4_k_cu_32719b43_938076thrust24THRUST_300001_SM_1000_NS12placeholders2_6E[1];
.global .align 1 .b8 _ZN40_INTERNAL_99df0c26_4_k_cu_32719b43_938076thrust24THRUST_300001_SM_1000_NS12placeholders2_7E[1];
.global .align 1 .b8 _ZN40_INTERNAL_99df0c26_4_k_cu_32719b43_938076thrust24THRUST_300001_SM_1000_NS12placeholders2_8E[1];
.global .align 1 .b8 _ZN40_INTERNAL_99df0c26_4_k_cu_32719b43_938076thrust24THRUST_300001_SM_1000_NS12placeholders2_9E[1];
.global .align 1 .b8 _ZN40_INTERNAL_99df0c26_4_k_cu_32719b43_938076thrust24THRUST_300001_SM_1000_NS12placeholders3_10E[1];
.global .align 1 .b8 _ZN40_INTERNAL_99df0c26_4_k_cu_32719b43_938076thrust24THRUST_300001_SM_1000_NS3seqE[1];

.visible .entry _ZN3cub18CUB_300001_SM_10006detail11EmptyKernelIvEEvv()
{


	ret;

}


// ===== COMPILED SASS (sm_100) =====

	.target	sm_100

	.elftype	@"ET_EXEC"


//--------------------- .note.nv.tkinfo           --------------------------
	.section	.note.nv.tkinfo,"",@"SHT_NOTE"
	.sectionflags	@"SHF_NOTE_NV_TKINFO"
	.tkinfo
        /*0018*/ 	.word	0x00000002
        /*0030*/ 	.string	""
        /*0030*/ 	.string	"ptxas"
        /*0030*/ 	.string	"Cuda compilation tools, release 13.0, V13.0.88"
        /*0030*/ 	.string	"Build cuda_13.0.r13.0/compiler.36424714_0"
        /*0030*/ 	.string	"-arch sm_100 -m 64 "



//--------------------- .note.nv.cuinfo           --------------------------
	.section	.note.nv.cuinfo,"",@"SHT_NOTE"
	.sectionflags	@"SHF_NOTE_NV_CUINFO"
        /*0018*/ 	.short	0x0002
        /*001a*/ 	.short	0x0064
        /*001c*/ 	.short	0x0082
	.zero		2


//--------------------- .nv.info                  --------------------------
	.section	.nv.info,"",@"SHT_CUDA_INFO"
	.align	4


	//----- nvinfo : EIATTR_REGCOUNT
	.align		4
        /*0000*/ 	.byte	0x04, 0x2f
        /*0002*/ 	.short	(.L_44 - .L_43)
	.align		4
.L_43:
        /*0004*/ 	.word	index@(_ZN3cub18CUB_300001_SM_10006detail11EmptyKernelIvEEvv)
        /*0008*/ 	.word	0x00000004


	//----- nvinfo : EIATTR_FRAME_SIZE
	.align		4
.L_44:
        /*000c*/ 	.byte	0x04, 0x11
        /*000e*/ 	.short	(.L_46 - .L_45)
	.align		4
.L_45:
        /*0010*/ 	.word	index@(_ZN3cub18CUB_300001_SM_10006detail11EmptyKernelIvEEvv)
        /*0014*/ 	.word	0x00000000


	//----- nvinfo : EIATTR_MIN_STACK_SIZE
	.align		4
.L_46:
        /*0018*/ 	.byte	0x04, 0x12
        /*001a*/ 	.short	(.L_48 - .L_47)
	.align		4
.L_47:
        /*001c*/ 	.word	index@(_ZN3cub18CUB_300001_SM_10006detail11EmptyKernelIvEEvv)
        /*0020*/ 	.word	0x00000000
.L_48:


//--------------------- .nv.compat                --------------------------
	.section	.nv.compat,"",@"SHT_CUDA_COMPAT_INFO"
	.align	4
        /*0000*/ 	.byte	0x02, 0x09, 0x00, 0x00, 0x02, 0x02, 0x01, 0x00, 0x02, 0x05, 0x05, 0x00, 0x03, 0x07, 0x01, 0x01
        /*0010*/ 	.byte	0x02, 0x03, 0x00, 0x00, 0x02, 0x06, 0x01, 0x00, 0x04, 0x0b, 0x08, 0x00, 0x09, 0x00, 0x00, 0x00
        /*0020*/ 	.byte	0x00, 0x00, 0x00, 0x00


//--------------------- .nv.info._ZN3cub18CUB_300001_SM_10006detail11EmptyKernelIvEEvv --------------------------
	.section	.nv.info._ZN3cub18CUB_300001_SM_10006detail11EmptyKernelIvEEvv,"",@"SHT_CUDA_INFO"
	.sectionflags	@""
	.align	4


	//----- nvinfo : EIATTR_CUDA_API_VERSION
	.align		4
        /*0000*/ 	.byte	0x04, 0x37
        /*0002*/ 	.short	(.L_50 - .L_49)
.L_49:
        /*0004*/ 	.word	0x00000082


	//----- nvinfo : EIATTR_SPARSE_MMA_MASK
	.align		4
.L_50:
        /*0008*/ 	.byte	0x03, 0x50
        /*000a*/ 	.short	0x0000


	//----- nvinfo : EIATTR_MAXREG_COUNT
	.align		4
        /*000c*/ 	.byte	0x03, 0x1b
        /*000e*/ 	.short	0x00ff


	//----- nvinfo : EIATTR_MERCURY_ISA_VERSION
	.align		4
        /*0010*/ 	.byte	0x03, 0x5f
        /*0012*/ 	.short	0x0101


	//----- nvinfo : EIATTR_VRC_CTA_INIT_COUNT
	.align		4
        /*0014*/ 	.byte	0x02, 0x4a
	.zero		1
	.zero		1


	//----- nvinfo : EIATTR_EXIT_INSTR_OFFSETS
	.align		4
        /*0018*/ 	.byte	0x04, 0x1c
        /*001a*/ 	.short	(.L_52 - .L_51)


	//   ....[0]....
.L_51:
        /*001c*/ 	.word	0x00000010


	//----- nvinfo : EIATTR_SW_WAR
	.align		4
.L_52:
        /*0020*/ 	.byte	0x04, 0x36
        /*0022*/ 	.short	(.L_54 - .L_53)
.L_53:
        /*0024*/ 	.word	0x00000008
.L_54:


//--------------------- .nv.callgraph             --------------------------
	.section	.nv.callgraph,"",@"SHT_CUDA_CALLGRAPH"
	.align	4
	.sectionentsize	8
	.align		4
        /*0000*/ 	.word	0x00000000
	.align		4
        /*0004*/ 	.word	0xffffffff
	.align		4
        /*0008*/ 	.word	0x00000000
	.align		4
        /*000c*/ 	.word	0xfffffffe
	.align		4
        /*0010*/ 	.word	0x00000000
	.align		4
        /*0014*/ 	.word	0xfffffffd
	.align		4
        /*0018*/ 	.word	0x00000000
	.align		4
        /*001c*/ 	.word	0xfffffffc


//--------------------- .nv.constant4             --------------------------
	.section	.nv.constant4,"a",@progbits
	.align	8
	.align		8
.nv.constant4:
        /*0000*/ 	.dword	_ZN40_INTERNAL_99df0c26_4_k_cu_32719b43_941854cuda3std3__45__cpo5beginE
	.align		8
        /*0008*/ 	.dword	_ZN40_INTERNAL_99df0c26_4_k_cu_32719b43_941854cuda3std3__45__cpo3endE
	.align		8
        /*0010*/ 	.dword	_ZN40_INTERNAL_99df0c26_4_k_cu_32719b43_941854cuda3std3__45__cpo6cbeginE
	.align		8
        /*0018*/ 	.dword	_ZN40_INTERNAL_99df0c26_4_k_cu_32719b43_941854cuda3std3__45__cpo4cendE
	.align		8
        /*0020*/ 	.dword	_ZN40_INTERNAL_99df0c26_4_k_cu_32719b43_941854cuda3std3__45__cpo6rbeginE
	.align		8
        /*0028*/ 	.dword	_ZN40_INTERNAL_99df0c26_4_k_cu_32719b43_941854cuda3std3__45__cpo4rendE
	.align		8
        /*0030*/ 	.dword	_ZN40_INTERNAL_99df0c26_4_k_cu_32719b43_941854cuda3std3__45__cpo7crbeginE
	.align		8
        /*0038*/ 	.dword	_ZN40_INTERNAL_99df0c26_4_k_cu_32719b43_941854cuda3std3__45__cpo5crendE
	.align		8
        /*0040*/ 	.dword	_ZN40_INTERNAL_99df0c26_4_k_cu_32719b43_941854cuda3std3__442_GLOBAL__N__99df0c26_4_k_cu_32719b43_941856ignoreE
	.align		8
        /*0048*/ 	.dword	_ZN40_INTERNAL_99df0c26_4_k_cu_32719b43_941854cuda3std3__419piecewise_constructE
	.align		8
        /*0050*/ 	.dword	_ZN40_INTERNAL_99df0c26_4_k_cu_32719b43_941854cuda3std3__48in_placeE
	.align		8
        /*0058*/ 	.dword	_ZN40_INTERNAL_99df0c26_4_k_cu_32719b43_941854cuda3std3__420unreachable_sentinelE
	.align		8
        /*0060*/ 	.dword	_ZN40_INTERNAL_99df0c26_4_k_cu_32719b43_941854cuda3std3__47nulloptE
	.align		8
        /*0068*/ 	.dword	_ZN40_INTERNAL_99df0c26_4_k_cu_32719b43_941854cuda3std3__48unexpectE
	.align		8
        /*0070*/ 	.dword	_ZN40_INTERNAL_99df0c26_4_k_cu_32719b43_941854cuda3std6ranges3__45__cpo4swapE
	.align		8
        /*0078*/ 	.dword	_ZN40_INTERNAL_99df0c26_4_k_cu_32719b43_941854cuda3std6ranges3__45__cpo9iter_moveE
	.align		8
        /*0080*/ 	.dword	_ZN40_INTERNAL_99df0c26_4_k_cu_32719b43_941854cuda3std6ranges3__45__cpo5beginE
	.align		8
        /*0088*/ 	.dword	_ZN40_INTERNAL_99df0c26_4_k_cu_32719b43_941854cuda3std6ranges3__45__cpo3endE
	.align		8
        /*0090*/ 	.dword	_ZN40_INTERNAL_99df0c26_4_k_cu_32719b43_941854cuda3std6ranges3__45__cpo6cbeginE
	.align		8
        /*0098*/ 	.dword	_ZN40_INTERNAL_99df0c26_4_k_cu_32719b43_941854cuda3std6ranges3__45__cpo4cendE
	.align		8
        /*00a0*/ 	.dword	_ZN40_INTERNAL_99df0c26_4_k_cu_32719b43_941854cuda3std6ranges3__45__cpo7advanceE
	.align		8
        /*00a8*/ 	.dword	_ZN40_INTERNAL_99df0c26_4_k_cu_32719b43_941854cuda3std6ranges3__45__cpo9iter_swapE
	.align		8
        /*00b0*/ 	.dword	_ZN40_INTERNAL_99df0c26_4_k_cu_32719b43_941854cuda3std6ranges3__45__cpo4nextE
	.align		8
        /*00b8*/ 	.dword	_ZN40_INTERNAL_99df0c26_4_k_cu_32719b43_941854cuda3std6ranges3__45__cpo4prevE
	.align		8
        /*00c0*/ 	.dword	_ZN40_INTERNAL_99df0c26_4_k_cu_32719b43_941854cuda3std6ranges3__45__cpo4dataE
	.align		8
        /*00c8*/ 	.dword	_ZN40_INTERNAL_99df0c26_4_k_cu_32719b43_941854cuda3std6ranges3__45__cpo5cdataE
	.align		8
        /*00d0*/ 	.dword	_ZN40_INTERNAL_99df0c26_4_k_cu_32719b43_941854cuda3std6ranges3__45__cpo4sizeE
	.align		8
        /*00d8*/ 	.dword	_ZN40_INTERNAL_99df0c26_4_k_cu_32719b43_941854cuda3std6ranges3__45__cpo5ssizeE
	.align		8
        /*00e0*/ 	.dword	_ZN40_INTERNAL_99df0c26_4_k_cu_32719b43_941854cuda3std6ranges3__45__cpo8distanceE
	.align		8
        /*00e8*/ 	.dword	_ZN40_INTERNAL_99df0c26_4_k_cu_32719b43_941856thrust24THRUST_300001_SM_1000_NS8cuda_cub3parE
	.align		8
        /*00f0*/ 	.dword	_ZN40_INTERNAL_99df0c26_4_k_cu_32719b43_941856thrust24THRUST_300001_SM_1000_NS8cuda_cub10par_nosyncE
	.align		8
        /*00f8*/ 	.dword	_ZN40_INTERNAL_99df0c26_4_k_cu_32719b43_941856thrust24THRUST_300001_SM_1000_NS6system6detail10sequential3seqE
	.align		8
        /*0100*/ 	.dword	_ZN40_INTERNAL_99df0c26_4_k_cu_32719b43_941856thrust24THRUST_300001_SM_1000_NS12placeholders2_1E
	.align		8
        /*0108*/ 	.dword	_ZN40_INTERNAL_99df0c26_4_k_cu_32719b43_941856thrust24THRUST_300001_SM_1000_NS12placeholders2_2E
	.align		8
        /*0110*/ 	.dword	_ZN40_INTERNAL_99df0c26_4_k_cu_32719b43_941856thrust24THRUST_300001_SM_1000_NS12placeholders2_3E
	.align		8
        /*0118*/ 	.dword	_ZN40_INTERNAL_99df0c26_4_k_cu_32719b43_941856thrust24THRUST_300001_SM_1000_NS12placeholders2_4E
	.align		8
        /*0120*/ 	.dword	_ZN40_INTERNAL_99df0c26_4_k_cu_32719b43_941856thrust24THRUST_300001_SM_1000_NS12placeholders2_5E
	.align		8
        /*0128*/ 	.dword	_ZN40_INTERNAL_99df0c26_4_k_cu_32719b43_941856thrust24THRUST_300001_SM_1000_NS12placeholders2_6E
	.align		8
        /*0130*/ 	.dword	_ZN40_INTERNAL_99df0c26_4_k_cu_32719b43_941856thrust24THRUST_300001_SM_1000_NS12placeholders2_7E
	.align		8
        /*0138*/ 	.dword	_ZN40_INTERNAL_99df0c26_4_k_cu_32719b43_941856thrust24THRUST_300001_SM_1000_NS12placeholders2_8E
	.align		8
        /*0140*/ 	.dword	_ZN40_INTERNAL_99df0c26_4_k_cu_32719b43_941856thrust24THRUST_300001_SM_1000_NS12placeholders2_9E
	.align		8
        /*0148*/ 	.dword	_ZN40_INTERNAL_99df0c26_4_k_cu_32719b43_941856thrust24THRUST_300001_SM_1000_NS12placeholders3_10E
	.align		8
        /*0150*/ 	.dword	_ZN40_INTERNAL_99df0c26_4_k_cu_32719b43_941856thrust24THRUST_300001_SM_1000_NS3seqE


//--------------------- .text._ZN3cub18CUB_300001_SM_10006detail11EmptyKernelIvEEvv --------------------------
	.section	.text._ZN3cub18CUB_300001_SM_10006detail11EmptyKernelIvEEvv,"ax",@progbits
	.align	128
        .global         _ZN3cub18CUB_300001_SM_10006detail11EmptyKernelIvEEvv
        .type           _ZN3cub18CUB_300001_SM_10006detail11EmptyKernelIvEEvv,@function
        .size           _ZN3cub18CUB_300001_SM_10006detail11EmptyKernelIvEEvv,(.L_x_1 - _ZN3cub18CUB_300001_SM_10006detail11EmptyKernelIvEEvv)
        .other          _ZN3cub18CUB_300001_SM_10006detail11EmptyKernelIvEEvv,@"STO_CUDA_ENTRY STV_DEFAULT"
_ZN3cub18CUB_300001_SM_10006detail11EmptyKernelIvEEvv:
.text._ZN3cub18CUB_300001_SM_10006detail11EmptyKernelIvEEvv:
[----:B------:R-:W-:Y:S01]  /*0000*/  LDC R1, c[0x0][0x37c] ;  /* 0x0000df00ff017b82 */ /* 0x000fe20000000800 */
[----:B------:R-:W-:Y:S05]  /*0010*/  EXIT ;  /* 0x000000000000794d */ /* 0x000fea0003800000 */
.L_x_0:
[----:B------:R-:W-:-:S00]  /*0020*/  BRA `(.L_x_0) ;  /* 0xfffffffc00fc7947 */ /* 0x000fc0000383ffff */
[----:B------:R-:W-:-:S00]  /*0030*/  NOP ;  /* 0x0000000000007918 */ /* 0x000fc00000000000 */
        /* <DEDUP_REMOVED lines=12> */
.L_x_1:


//--------------------- .nv.shared.reserved.0     --------------------------
	.section	.nv.shared.reserved.0,"aw",@nobits
	.weak		__nv_reservedSMEM_offset_0_alias
	.size		__nv_reservedSMEM_offset_0_alias, 0, 64
	.other		__nv_reservedSMEM_offset_0_alias,@"STO_CUDA_RESERVED_SHARED STV_DEFAULT"
__nv_reservedSMEM_offset_0_alias:
	.zero		0
	.zero		64


//--------------------- .nv.global                --------------------------
	.section	.nv.global,"aw",@nobits
.nv.global:
	.type		_ZN40_INTERNAL_99df0c26_4_k_cu_32719b43_941856thrust24THRUST_300001_SM_1000_NS3seqE,@object
	.size		_ZN40_INTERNAL_99df0c26_4_k_cu_32719b43_941856thrust24THRUST_300001_SM_1000_NS3seqE,(_ZN40_INTERNAL_99df0c26_4_k_cu_32719b43_941854cuda3std3__48in_placeE - _ZN40_INTERNAL_99df0c26_4_k_cu_32719b43_941856thrust24THRUST_300001_SM_1000_NS3seqE)
_ZN40_INTERNAL_99df0c26_4_k_cu_32719b43_941856thrust24THRUST_300001_SM_1000_NS3seqE:
	.zero		1
	.type		_ZN40_INTERNAL_99df0c26_4_k_cu_32719b43_941854cuda3std3__48in_placeE,@object
	.size		_ZN40_INTERNAL_99df0c26_4_k_cu_32719b43_941854cuda3std3__48in_placeE,(_ZN40_INTERNAL_99df0c26_4_k_cu_32719b43_941854cuda3std6ranges3__45__cpo4sizeE - _ZN40_INTERNAL_99df0c26_4_k_cu_32719b43_941854cuda3std3__48in_placeE)
_ZN40_INTERNAL_99df0c26_4_k_cu_32719b43_941854cuda3std3__48in_placeE:
	.zero		1
	.type		_ZN40_INTERNAL_99df0c26_4_k_cu_32719b43_941854cuda3std6ranges3__45__cpo4sizeE,@object
	.size		_ZN40_INTERNAL_99df0c26_4_k_cu_32719b43_941854cuda3std6ranges3__45__cpo4sizeE,(_ZN40_INTERNAL_99df0c26_4_k_cu_32719b43_941856thrust24THRUST_300001_SM_1000_NS12placeholders2_3E - _ZN40_INTERNAL_99df0c26_4_k_cu_32719b43_941854cuda3std6ranges3__45__cpo4sizeE)
_ZN40_INTERNAL_99df0c26_4_k_cu_32719b43_941854cuda3std6ranges3__45__cpo4sizeE:
	.zero		1
	.type		_ZN40_INTERNAL_99df0c26_4_k_cu_32719b43_941856thrust24THRUST_300001_SM_1000_NS12placeholders2_3E,@object
	.size		_ZN40_INTERNAL_99df0c26_4_k_cu_32719b43_941856thrust24THRUST_300001_SM_1000_NS12placeholders2_3E,(_ZN40_INTERNAL_99df0c26_4_k_cu_32719b43_941854cuda3std3__45__cpo6cbeginE - _ZN40_INTERNAL_99df0c26_4_k_cu_32719b43_941856thrust24THRUST_300001_SM_1000_NS12placeholders2_3E)
_ZN40_INTERNAL_99df0c26_4_k_cu_32719b43_941856thrust24THRUST_300001_SM_1000_NS12placeholders2_3E:
	.zero		1
	.type		_ZN40_INTERNAL_99df0c26_4_k_cu_32719b43_941854cuda3std3__45__cpo6cbeginE,@object
	.size		_ZN40_INTERNAL_99df0c26_4_k_cu_32719b43_941854cuda3std3__45__cpo6cbeginE,(_ZN40_INTERNAL_99df0c26_4_k_cu_32719b43_941854cuda3std6ranges3__45__cpo6cbeginE - _ZN40_INTERNAL_99df0c26_4_k_cu_32719b43_941854cuda3std3__45__cpo6cbeginE)
_ZN40_INTERNAL_99df0c26_4_k_cu_32719b43_941854cuda3std3__45__cpo6cbeginE:
	.zero		1
	.type		_ZN40_INTERNAL_99df0c26_4_k_cu_32719b43_941854cuda3std6ranges3__45__cpo6cbeginE,@object
	.size		_ZN40_INTERNAL_99df0c26_4_k_cu_32719b43_941854cuda3std6ranges3__45__cpo6cbeginE,(_ZN40_INTERNAL_99df0c26_4_k_cu_32719b43_941856thrust24THRUST_300001_SM_1000_NS12placeholders2_7E - _ZN40_INTERNAL_99df0c26_4_k_cu_32719b43_941854cuda3std6ranges3__45__cpo6cbeginE)
_ZN40_INTERNAL_99df0c26_4_k_cu_32719b43_941854cuda3std6ranges3__45__cpo6cbeginE:
	.zero		1
	.type		_ZN40_INTERNAL_99df0c26_4_k_cu_32719b43_941856thrust24THRUST_300001_SM_1000_NS12placeholders2_7E,@object
	.size		_ZN40_INTERNAL_99df0c26_4_k_cu_32719b43_941856thrust24THRUST_300001_SM_1000_NS12placeholders2_7E,(_ZN40_INTERNAL_99df0c26_4_k_cu_32719b43_941854cuda3std3__45__cpo7crbeginE - _ZN40_INTERNAL_99df0c26_4_k_cu_32719b43_941856thrust24THRUST_300001_SM_1000_NS12placeholders2_7E)
_ZN40_INTERNAL_99df0c26_4_k_cu_32719b43_941856thrust24THRUST_300001_SM_1000_NS12placeholders2_7E:
	.zero		1
	.type		_ZN40_INTERNAL_99df0c26_4_k_cu_32719b43_941854cuda3std3__45__cpo7crbeginE,@object
	.size		_ZN40_INTERNAL_99df0c26_4_k_cu_32719b43_941854cuda3std3__45__cpo7crbeginE,(_ZN40_INTERNAL_99df0c26_4_k_cu_32719b43_941854cuda3std6ranges3__45__cpo4nextE - _ZN40_INTERNAL_99df0c26_4_k_cu_32719b43_941854cuda3std3__45__cpo7crbeginE)
_ZN40_INTERNAL_99df0c26_4_k_cu_32719b43_941854cuda3std3__45__cpo7crbeginE:
	.zero		1
	.type		_ZN40_INTERNAL_99df0c26_4_k_cu_32719b43_941854cuda3std6ranges3__45__cpo4nextE,@object
	.size		_ZN40_INTERNAL_99df0c26_4_k_cu_32719b43_941854cuda3std6ranges3__45__cpo4nextE,(_ZN40_INTERNAL_99df0c26_4_k_cu_32719b43_941854cuda3std6ranges3__45__cpo4swapE - _ZN40_INTERNAL_99df0c26_4_k_cu_32719b43_941854cuda3std6ranges3__45__cpo4nextE)
_ZN40_INTERNAL_99df0c26_4_k_cu_32719b43_941854cuda3std6ranges3__45__cpo4nextE:
	.zero		1
	.type		_ZN40_INTERNAL_99df0c26_4_k_cu_32719b43_941854cuda3std6ranges3__45__cpo4swapE,@object
	.size		_ZN40_INTERNAL_99df0c26_4_k_cu_32719b43_941854cuda3std6ranges3__45__cpo4swapE,(_ZN40_INTERNAL_99df0c26_4_k_cu_32719b43_941856thrust24THRUST_300001_SM_1000_NS8cuda_cub10par_nosyncE - _ZN40_INTERNAL_99df0c26_4_k_cu_32719b43_941854cuda3std6ranges3__45__cpo4swapE)
_ZN40_INTERNAL_99df0c26_4_k_cu_32719b43_941854cuda3std6ranges3__45__cpo4swapE:
	.zero		1
	.type		_ZN40_INTERNAL_99df0c26_4_k_cu_32719b43_941856thrust24THRUST_300001_SM_1000_NS8cuda_cub10par_nosyncE,@object
	.size		_ZN40_INTERNAL_99df0c26_4_k_cu_32719b43_941856thrust24THRUST_300001_SM_1000_NS8cuda_cub10par_nosyncE,(_ZN40_INTERNAL_99df0c26_4_k_cu_32719b43_941856thrust24THRUST_300001_SM_1000_NS12placeholders2_9E - _ZN40_INTERNAL_99df0c26_4_k_cu_32719b43_941856thrust24THRUST_300001_SM_1000_NS8cuda_cub10par_nosyncE)
_ZN40_INTERNAL_99df0c26_4_k_cu_32719b43_941856thrust24THRUST_300001_SM_1000_NS8cuda_cub10par_nosyncE:
	.zero		1
	.type		_ZN40_INTERNAL_99df0c26_4_k_cu_32719b43_941856thrust24THRUST_300001_SM_1000_NS12placeholders2_9E,@object
	.size		_ZN40_INTERNAL_99df0c26_4_k_cu_32719b43_941856thrust24THRUST_300001_SM_1000_NS12placeholders2_9E,(_ZN40_INTERNAL_99df0c26_4_k_cu_32719b43_941854cuda3std3__442_GLOBAL__N__99df0c26_4_k_cu_32719b43_941856ignoreE - _ZN40_INTERNAL_99df0c26_4_k_cu_32719b43_941856thrust24THRUST_300001_SM_1000_NS12placeholders2_9E)
_ZN40_INTERNAL_99df0c26_4_k_cu_32719b43_941856thrust24THRUST_300001_SM_1000_NS12placeholders2_9E:
	.zero		1
	.type		_ZN40_INTERNAL_99df0c26_4_k_cu_32719b43_941854cuda3std3__442_GLOBAL__N__99df0c26_4_k_cu_32719b43_941856ignoreE,@object
	.size		_ZN40_INTERNAL_99df0c26_4_k_cu_32719b43_941854cuda3std3__442_GLOBAL__N__99df0c26_4_k_cu_32719b43_941856ignoreE,(_ZN40_INTERNAL_99df0c26_4_k_cu_32719b43_941854cuda3std6ranges3__45__cpo4dataE - _ZN40_INTERNAL_99df0c26_4_k_cu_32719b43_941854cuda3std3__442_GLOBAL__N__99df0c26_4_k_cu_32719b43_941856ignoreE)
_ZN40_INTERNAL_99df0c26_4_k_cu_32719b43_941854cuda3std3__442_GLOBAL__N__99df0c26_4_k_cu_32719b43_941856ignoreE:
	.zero		1
	.type		_ZN40_INTERNAL_99df0c26_4_k_cu_32719b43_941854cuda3std6ranges3__45__cpo4dataE,@object
	.size		_ZN40_INTERNAL_99df0c26_4_k_cu_32719b43_941854cuda3std6ranges3__45__cpo4dataE,(_ZN40_INTERNAL_99df0c26_4_k_cu_32719b43_941856thrust24THRUST_300001_SM_1000_NS12placeholders2_1E - _ZN40_INTERNAL_99df0c26_4_k_cu_32719b43_941854cuda3std6ranges3__45__cpo4dataE)
_ZN40_INTERNAL_99df0c26_4_k_cu_32719b43_941854cuda3std6ranges3__45__cpo4dataE:
	.zero		1
	.type		_ZN40_INTERNAL_99df0c26_4_k_cu_32719b43_941856thrust24THRUST_300001_SM_1000_NS12placeholders2_1E,@object
	.size		_ZN40_INTERNAL_99df0c26_4_k_cu_32719b43_941856thrust24THRUST_300001_SM_1000_NS12placeholders2_1E,(_ZN40_INTERNAL_99df0c26_4_k_cu_32719b43_941854cuda3std3__45__cpo5beginE - _ZN40_INTERNAL_99df0c26_4_k_cu_32719b43_941856thrust24THRUST_300001_SM_1000_NS12placeholders2_1E)
_ZN40_INTERNAL_99df0c26_4_k_cu_32719b43_941856thrust24THRUST_300001_SM_1000_NS12placeholders2_1E:
	.zero		1
	.type		_ZN40_INTERNAL_99df0c26_4_k_cu_32719b43_941854cuda3std3__45__cpo5beginE,@object
	.size		_ZN40_INTERNAL_99df0c26_4_k_cu_32719b43_941854cuda3std3__45__cpo5beginE,(_ZN40_INTERNAL_99df0c26_4_k_cu_32719b43_941854cuda3std6ranges3__45__cpo5beginE - _ZN40_INTERNAL_99df0c26_4_k_cu_32719b43_941854cuda3std3__45__cpo5beginE)
_ZN40_INTERNAL_99df0c26_4_k_cu_32719b43_941854cuda3std3__45__cpo5beginE:
	.zero		1
	.type		_ZN40_INTERNAL_99df0c26_4_k_cu_32719b43_941854cuda3std6ranges3__45__cpo5beginE,@object
	.size		_ZN40_INTERNAL_99df0c26_4_k_cu_32719b43_941854cuda3std6ranges3__45__cpo5beginE,(_ZN40_INTERNAL_99df0c26_4_k_cu_32719b43_941856thrust24THRUST_300001_SM_1000_NS12placeholders2_5E - _ZN40_INTERNAL_99df0c26_4_k_cu_32719b43_941854cuda3std6ranges3__45__cpo5beginE)
_ZN40_INTERNAL_99df0c26_4_k_cu_32719b43_941854cuda3std6ranges3__45__cpo5beginE:
	.zero		1
	.type		_ZN40_INTERNAL_99df0c26_4_k_cu_32719b43_941856thrust24THRUST_300001_SM_1000_NS12placeholders2_5E,@object
	.size		_ZN40_INTERNAL_99df0c26_4_k_cu_32719b43_941856thrust24THRUST_300001_SM_1000_NS12placeholders2_5E,(_ZN40_INTERNAL_99df0c26_4_k_cu_32719b43_941854cuda3std3__45__cpo6rbeginE - _ZN40_INTERNAL_99df0c26_4_k_cu_32719b43_941856thrust24THRUST_300001_SM_1000_NS12placeholders2_5E)
_ZN40_INTERNAL_99df0c26_4_k_cu_32719b43_941856thrust24THRUST_300001_SM_1000_NS12placeholders2_5E:
	.zero		1
	.type		_ZN40_INTERNAL_99df0c26_4_k_cu_32719b43_941854cuda3std3__45__cpo6rbeginE,@object
	.size		_ZN40_INTERNAL_99df0c26_4_k_cu_32719b43_941854cuda3std3__45__cpo6rbeginE,(_ZN40_INTERNAL_99df0c26_4_k_cu_32719b43_941854cuda3std6ranges3__45__cpo7advanceE - _ZN40_INTERNAL_99df0c26_4_k_cu_32719b43_941854cuda3std3__45__cpo6rbeginE)
_ZN40_INTERNAL_99df0c26_4_k_cu_32719b43_941854cuda3std3__45__cpo6rbeginE:
	.zero		1
	.type		_ZN40_INTERNAL_99df0c26_4_k_cu_32719b43_941854cuda3std6ranges3__45__cpo7advanceE,@object
	.size		_ZN40_INTERNAL_99df0c26_4_k_cu_32719b43_941854cuda3std6ranges3__45__cpo7advanceE,(_ZN40_INTERNAL_99df0c26_4_k_cu_32719b43_941854cuda3std3__47nulloptE - _ZN40_INTERNAL_99df0c26_4_k_cu_32719b43_941854cuda3std6ranges3__45__cpo7advanceE)
_ZN40_INTERNAL_99df0c26_4_k_cu_32719b43_941854cuda3std6ranges3__45__cpo7advanceE:
	.zero		1
	.type		_ZN40_INTERNAL_99df0c26_4_k_cu_32719b43_941854cuda3std3__47nulloptE,@object
	.size		_ZN40_INTERNAL_99df0c26_4_k_cu_32719b43_941854cuda3std3__47nulloptE,(_ZN40_INTERNAL_99df0c26_4_k_cu_32719b43_941854cuda3std6ranges3__45__cpo8distanceE - _ZN40_INTERNAL_99df0c26_4_k_cu_32719b43_941854cuda3std3__47nulloptE)
_ZN40_INTERNAL_99df0c26_4_k_cu_32719b43_941854cuda3std3__47nulloptE:
	.zero		1
	.type		_ZN40_INTERNAL_99df0c26_4_k_cu_32719b43_941854cuda3std6ranges3__45__cpo8distanceE,@object
	.size		_ZN40_INTERNAL_99df0c26_4_k_cu_32719b43_941854cuda3std6ranges3__45__cpo8distanceE,(_ZN40_INTERNAL_99df0c26_4_k_cu_32719b43_941856thrust24THRUST_300001_SM_1000_NS12placeholders3_10E - _ZN40_INTERNAL_99df0c26_4_k_cu_32719b43_941854cuda3std6ranges3__45__cpo8distanceE)
_ZN40_INTERNAL_99df0c26_4_k_cu_32719b43_941854cuda3std6ranges3__45__cpo8distanceE:
	.zero		1
	.type		_ZN40_INTERNAL_99df0c26_4_k_cu_32719b43_941856thrust24THRUST_300001_SM_1000_NS12placeholders3_10E,@object
	.size		_ZN40_INTERNAL_99df0c26_4_k_cu_32719b43_941856thrust24THRUST_300001_SM_1000_NS12placeholders3_10E,(_ZN40_INTERNAL_99df0c26_4_k_cu_32719b43_941854cuda3std3__419piecewise_constructE - _ZN40_INTERNAL_99df0c26_4_k_cu_32719b43_941856thrust24THRUST_300001_SM_1000_NS12placeholders3_10E)
_ZN40_INTERNAL_99df0c26_4_k_cu_32719b43_941856thrust24THRUST_300001_SM_1000_NS12placeholders3_10E:
	.zero		1
	.type		_ZN40_INTERNAL_99df0c26_4_k_cu_32719b43_941854cuda3std3__419piecewise_constructE,@object
	.size		_ZN40_INTERNAL_99df0c26_4_k_cu_32719b43_941854cuda3std3__419piecewise_constructE,(_ZN40_INTERNAL_99df0c26_4_k_cu_32719b43_941854cuda3std6ranges3__45__cpo5cdataE - _ZN40_INTERNAL_99df0c26_4_k_cu_32719b43_941854cuda3std3__419piecewise_constructE)
_ZN40_INTERNAL_99df0c26_4_k_cu_32719b43_941854cuda3std3__419piecewise_constructE:
	.zero		1
	.type		_ZN40_INTERNAL_99df0c26_4_k_cu_32719b43_941854cuda3std6ranges3__45__cpo5cdataE,@object
	.size		_ZN40_INTERNAL_99df0c26_4_k_cu_32719b43_941854cuda3std6ranges3__45__cpo5cdataE,(_ZN40_INTERNAL_99df0c26_4_k_cu_32719b43_941856thrust24THRUST_300001_SM_1000_NS12placeholders2_2E - _ZN40_INTERNAL_99df0c26_4_k_cu_32719b43_941854cuda3std6ranges3__45__cpo5cdataE)
_ZN40_INTERNAL_99df0c26_4_k_cu_32719b43_941854cuda3std6ranges3__45__cpo5cdataE:
	.zero		1
	.type		_ZN40_INTERNAL_99df0c26_4_k_cu_32719b43_941856thrust24THRUST_300001_SM_1000_NS12placeholders2_2E,@object
	.size		_ZN40_INTERNAL_99df0c26_4_k_cu_32719b43_941856thrust24THRUST_300001_SM_1000_NS12placeholders2_2E,(_ZN40_INTERNAL_99df0c26_4_k_cu_32719b43_941854cuda3std3__45__cpo3endE - _ZN40_INTERNAL_99df0c26_4_k_cu_32719b43_941856thrust24THRUST_300001_SM_1000_NS12placeholders2_2E)
_ZN40_INTERNAL_99df0c26_4_k_cu_32719b43_941856thrust24THRUST_300001_SM_1000_NS12placeholders2_2E:
	.zero		1
	.type		_ZN40_INTERNAL_99df0c26_4_k_cu_32719b43_941854cuda3std3__45__cpo3endE,@object
	.size		_ZN40_INTERNAL_99df0c26_4_k_cu_32719b43_941854cuda3std3__45__cpo3endE,(_ZN40_INTERNAL_99df0c26_4_k_cu_32719b43_941854cuda3std6ranges3__45__cpo3endE - _ZN40_INTERNAL_99df0c26_4_k_cu_32719b43_941854cuda3std3__45__cpo3endE)
_ZN40_INTERNAL_99df0c26_4_k_cu_32719b43_941854cuda3std3__45__cpo3endE:
	.zero		1
	.type		_ZN40_INTERNAL_99df0c26_4_k_cu_32719b43_941854cuda3std6ranges3__45__cpo3endE,@object
	.size		_ZN40_INTERNAL_99df0c26_4_k_cu_32719b43_941854cuda3std6ranges3__45__cpo3endE,(_ZN40_INTERNAL_99df0c26_4_k_cu_32719b43_941856thrust24THRUST_300001_SM_1000_NS12placeholders2_6E - _ZN40_INTERNAL_99df0c26_4_k_cu_32719b43_941854cuda3std6ranges3__45__cpo3endE)
_ZN40_INTERNAL_99df0c26_4_k_cu_32719b43_941854cuda3std6ranges3__45__cpo3endE:
	.zero		1
	.type		_ZN40_INTERNAL_99df0c26_4_k_cu_32719b43_941856thrust24THRUST_300001_SM_1000_NS12placeholders2_6E,@object
	.size		_ZN40_INTERNAL_99df0c26_4_k_cu_32719b43_941856thrust24THRUST_300001_SM_1000_NS12placeholders2_6E,(_ZN40_INTERNAL_99df0c26_4_k_cu_32719b43_941854cuda3std3__45__cpo4rendE - _ZN40_INTERNAL_99df0c26_4_k_cu_32719b43_941856thrust24THRUST_300001_SM_1000_NS12placeholders2_6E)
_ZN40_INTERNAL_99df0c26_4_k_cu_32719b43_941856thrust24THRUST_300001_SM_1000_NS12placeholders2_6E:
	.zero		1
	.type		_ZN40_INTERNAL_99df0c26_4_k_cu_32719b43_941854cuda3std3__45__cpo4rendE,@object
	.size		_ZN40_INTERNAL_99df0c26_4_k_cu_32719b43_941854cuda3std3__45__cpo4rendE,(_ZN40_INTERNAL_99df0c26_4_k_cu_32719b43_941854cuda3std6ranges3__45__cpo9iter_swapE - _ZN40_INTERNAL_99df0c26_4_k_cu_32719b43_941854cuda3std3__45__cpo4rendE)
_ZN40_INTERNAL_99df0c26_4_k_cu_32719b43_941854cuda3std3__45__cpo4rendE:
	.zero		1
	.type		_ZN40_INTERNAL_99df0c26_4_k_cu_32719b43_941854cuda3std6ranges3__45__cpo9iter_swapE,@object
	.size		_ZN40_INTERNAL_99df0c26_4_k_cu_32719b43_941854cuda3std6ranges3__45__cpo9iter_swapE,(_ZN40_INTERNAL_99df0c26_4_k_cu_32719b43_941854cuda3std3__48unexpectE - _ZN40_INTERNAL_99df0c26_4_k_cu_32719b43_941854cuda3std6ranges3__45__cpo9iter_swapE)
_ZN40_INTERNAL_99df0c26_4_k_cu_32719b43_941854cuda3std6ranges3__45__cpo9iter_swapE:
	.zero		1
	.type		_ZN40_INTERNAL_99df0c26_4_k_cu_32719b43_941854cuda3std3__48unexpectE,@object
	.size		_ZN40_INTERNAL_99df0c26_4_k_cu_32719b43_941854cuda3std3__48unexpectE,(_ZN40_INTERNAL_99df0c26_4_k_cu_32719b43_941856thrust24THRUST_300001_SM_1000_NS8cuda_cub3parE - _ZN40_INTERNAL_99df0c26_4_k_cu_32719b43_941854cuda3std3__48unexpectE)
_ZN40_INTERNAL_99df0c26_4_k_cu_32719b43_941854cuda3std3__48unexpectE:
	.zero		1
	.type		_ZN40_INTERNAL_99df0c26_4_k_cu_32719b43_941856thrust24THRUST_300001_SM_1000_NS8cuda_cub3parE,@object
	.size		_ZN40_INTERNAL_99df0c26_4_k_cu_32719b43_941856thrust24THRUST_300001_SM_1000_NS8cuda_cub3parE,(_ZN40_INTERNAL_99df0c26_4_k_cu_32719b43_941856thrust24THRUST_300001_SM_1000_NS12placeholders2_4E - _ZN40_INTERNAL_99df0c26_4_k_cu_32719b43_941856thrust24THRUST_300001_SM_1000_NS8cuda_cub3parE)
_ZN40_INTERNAL_99df0c26_4_k_cu_32719b43_941856thrust24THRUST_300001_SM_1000_NS8cuda_cub3parE:
	.zero		1
	.type		_ZN40_INTERNAL_99df0c26_4_k_cu_32719b43_941856thrust24THRUST_300001_SM_1000_NS12placeholders2_4E,@object
	.size		_ZN40_INTERNAL_99df0c26_4_k_cu_32719b43_941856thrust24THRUST_300001_SM_1000_NS12placeholders2_4E,(_ZN40_INTERNAL_99df0c26_4_k_cu_32719b43_941854cuda3std3__45__cpo4cendE - _ZN40_INTERNAL_99df0c26_4_k_cu_32719b43_941856thrust24THRUST_300001_SM_1000_NS12placeholders2_4E)
_ZN40_INTERNAL_99df0c26_4_k_cu_32719b43_941856thrust24THRUST_300001_SM_1000_NS12placeholders2_4E:
	.zero		1
	.type		_ZN40_INTERNAL_99df0c26_4_k_cu_32719b43_941854cuda3std3__45__cpo4cendE,@object
	.size		_ZN40_INTERNAL_99df0c26_4_k_cu_32719b43_941854cuda3std3__45__cpo4cendE,(_ZN40_INTERNAL_99df0c26_4_k_cu_32719b43_941854cuda3std6ranges3__45__cpo4cendE - _ZN40_INTERNAL_99df0c26_4_k_cu_32719b43_941854cuda3std3__45__cpo4cendE)
_ZN40_INTERNAL_99df0c26_4_k_cu_32719b43_941854cuda3std3__45__cpo4cendE:
	.zero		1
	.type		_ZN40_INTERNAL_99df0c26_4_k_cu_32719b43_941854cuda3std6ranges3__45__cpo4cendE,@object
	.size		_ZN40_INTERNAL_99df0c26_4_k_cu_32719b43_941854cuda3std6ranges3__45__cpo4cendE,(_ZN40_INTERNAL_99df0c26_4_k_cu_32719b43_941854cuda3std3__420unreachable_sentinelE - _ZN40_INTERNAL_99df0c26_4_k_cu_32719b43_941854cuda3std6ranges3__45__cpo4cendE)
_ZN40_INTERNAL_99df0c26_4_k_cu_32719b43_941854cuda3std6ranges3__45__cpo4cendE:
	.zero		1
	.type		_ZN40_INTERNAL_99df0c26_4_k_cu_32719b43_941854cuda3std3__420unreachable_sentinelE,@object
	.size		_ZN40_INTERNAL_99df0c26_4_k_cu_32719b43_941854cuda3std3__420unreachable_sentinelE,(_ZN40_INTERNAL_99df0c26_4_k_cu_32719b43_941854cuda3std6ranges3__45__cpo5ssizeE - _ZN40_INTERNAL_99df0c26_4_k_cu_32719b43_941854cuda3std3__420unreachable_sentinelE)
_ZN40_INTERNAL_99df0c26_4_k_cu_32719b43_941854cuda3std3__420unreachable_sentinelE:
	.zero		1
	.type		_ZN40_INTERNAL_99df0c26_4_k_cu_32719b43_941854cuda3std6ranges3__45__cpo5ssizeE,@object
	.size		_ZN40_INTERNAL_99df0c26_4_k_cu_32719b43_941854cuda3std6ranges3__45__cpo5ssizeE,(_ZN40_INTERNAL_99df0c26_4_k_cu_32719b43_941856thrust24THRUST_300001_SM_1000_NS12placeholders2_8E - _ZN40_INTERNAL_99df0c26_4_k_cu_32719b43_941854cuda3std6ranges3__45__cpo5ssizeE)
_ZN40_INTERNAL_99df0c26_4_k_cu_32719b43_941854cuda3std6ranges3__45__cpo5ssizeE:
	.zero		1
	.type		_ZN40_INTERNAL_99df0c26_4_k_cu_32719b43_941856thrust24THRUST_300001_SM_1000_NS12placeholders2_8E,@object
	.size		_ZN40_INTERNAL_99df0c26_4_k_cu_32719b43_941856thrust24THRUST_300001_SM_1000_NS12placeholders2_8E,(_ZN40_INTERNAL_99df0c26_4_k_cu_32719b43_941854cuda3std3__45__cpo5crendE - _ZN40_INTERNAL_99df0c26_4_k_cu_32719b43_941856thrust24THRUST_300001_SM_1000_NS12placeholders2_8E)
_ZN40_INTERNAL_99df0c26_4_k_cu_32719b43_941856thrust24THRUST_300001_SM_1000_NS12placeholders2_8E:
	.zero		1
	.type		_ZN40_INTERNAL_99df0c26_4_k_cu_32719b43_941854cuda3std3__45__cpo5crendE,@object
	.size		_ZN40_INTERNAL_99df0c26_4_k_cu_32719b43_941854cuda3std3__45__cpo5crendE,(_ZN40_INTERNAL_99df0c26_4_k_cu_32719b43_941854cuda3std6ranges3__45__cpo4prevE - _ZN40_INTERNAL_99df0c26_4_k_cu_32719b43_941854cuda3std3__45__cpo5crendE)
_ZN40_INTERNAL_99df0c26_4_k_cu_32719b43_941854cuda3std3__45__cpo5crendE:
	.zero		1
	.type		_ZN40_INTERNAL_99df0c26_4_k_cu_32719b43_941854cuda3std6ranges3__45__cpo4prevE,@object
	.size		_ZN40_INTERNAL_99df0c26_4_k_cu_32719b43_941854cuda3std6ranges3__45__cpo4prevE,(_ZN40_INTERNAL_99df0c26_4_k_cu_32719b43_941854cuda3std6ranges3__45__cpo9iter_moveE - _ZN40_INTERNAL_99df0c26_4_k_cu_32719b43_941854cuda3std6ranges3__45__cpo4prevE)
_ZN40_INTERNAL_99df0c26_4_k_cu_32719b43_941854cuda3std6ranges3__45__cpo4prevE:
	.zero		1
	.type		_ZN40_INTERNAL_99df0c26_4_k_cu_32719b43_941854cuda3std6ranges3__45__cpo9iter_moveE,@object
	.size		_ZN40_INTERNAL_99df0c26_4_k_cu_32719b43_941854cuda3std6ranges3__45__cpo9iter_moveE,(_ZN40_INTERNAL_99df0c26_4_k_cu_32719b43_941856thrust24THRUST_300001_SM_1000_NS6system6detail10sequential3seqE - _ZN40_INTERNAL_99df0c26_4_k_cu_32719b43_941854cuda3std6ranges3__45__cpo9iter_moveE)
_ZN40_INTERNAL_99df0c26_4_k_cu_32719b43_941854cuda3std6ranges3__45__cpo9iter_moveE:
	.zero		1
	.type		_ZN40_INTERNAL_99df0c26_4_k_cu_32719b43_941856thrust24THRUST_300001_SM_1000_NS6system6detail10sequential3seqE,@object
	.size		_ZN40_INTERNAL_99df0c26_4_k_cu_32719b43_941856thrust24THRUST_300001_SM_1000_NS6system6detail10sequential3seqE,(.L_31 - _ZN40_INTERNAL_99df0c26_4_k_cu_32719b43_941856thrust24THRUST_300001_SM_1000_NS6system6detail10sequential3seqE)
_ZN40_INTERNAL_99df0c26_4_k_cu_32719b43_941856thrust24THRUST_300001_SM_1000_NS6system6detail10sequential3seqE:
	.zero		1
.L_31:


//--------------------- .nv.constant0._ZN3cub18CUB_300001_SM_10006detail11EmptyKernelIvEEvv --------------------------
	.section	.nv.constant0._ZN3cub18CUB_300001_SM_10006detail11EmptyKernelIvEEvv,"a",@progbits
	.sectionflags	@""
	.align	4
.nv.constant0._ZN3cub18CUB_300001_SM_10006detail11EmptyKernelIvEEvv:
	.zero		896


//--------------------- SYMBOLS --------------------------

	.type		.nv.reservedSmem.offset0,@object
	.size		.nv.reservedSmem.offset0,0x4
